//
// Generated by NVIDIA NVVM Compiler
//
// Compiler Build ID: CL-36424714
// Cuda compilation tools, release 13.0, V13.0.88
// Based on NVVM 20.0.0
//

.version 9.0
.target sm_100
.address_size 64

	// .globl	_Z19extract_bits_kernelPjPiii
.extern .shared .align 16 .b8 s_data[];

.visible .entry _Z19extract_bits_kernelPjPiii(
	.param .u64 .ptr .align 1 _Z19extract_bits_kernelPjPiii_param_0,
	.param .u64 .ptr .align 1 _Z19extract_bits_kernelPjPiii_param_1,
	.param .u32 _Z19extract_bits_kernelPjPiii_param_2,
	.param .u32 _Z19extract_bits_kernelPjPiii_param_3
)
{
	.reg .pred 	%p<2>;
	.reg .b32 	%r<10>;
	.reg .b64 	%rd<8>;

	ld.param.u64 	%rd1, [_Z19extract_bits_kernelPjPiii_param_0];
	ld.param.u64 	%rd2, [_Z19extract_bits_kernelPjPiii_param_1];
	ld.param.u32 	%r3, [_Z19extract_bits_kernelPjPiii_param_2];
	ld.param.u32 	%r2, [_Z19extract_bits_kernelPjPiii_param_3];
	mov.u32 	%r4, %tid.x;
	mov.u32 	%r5, %ctaid.x;
	mov.u32 	%r6, %ntid.x;
	mad.lo.s32 	%r1, %r5, %r6, %r4;
	setp.ge.s32 	%p1, %r1, %r3;
	@%p1 bra 	$L__BB0_2;
	cvta.to.global.u64 	%rd3, %rd1;
	cvta.to.global.u64 	%rd4, %rd2;
	mul.wide.s32 	%rd5, %r1, 4;
	add.s64 	%rd6, %rd3, %rd5;
	ld.global.u32 	%r7, [%rd6];
	shr.u32 	%r8, %r7, %r2;
	and.b32  	%r9, %r8, 1;
	add.s64 	%rd7, %rd4, %rd5;
	st.global.u32 	[%rd7], %r9;
$L__BB0_2:
	ret;

}
	// .globl	_Z18sort_by_bit_kernelPjS_PiS0_i
.visible .entry _Z18sort_by_bit_kernelPjS_PiS0_i(
	.param .u64 .ptr .align 1 _Z18sort_by_bit_kernelPjS_PiS0_i_param_0,
	.param .u64 .ptr .align 1 _Z18sort_by_bit_kernelPjS_PiS0_i_param_1,
	.param .u64 .ptr .align 1 _Z18sort_by_bit_kernelPjS_PiS0_i_param_2,
	.param .u64 .ptr .align 1 _Z18sort_by_bit_kernelPjS_PiS0_i_param_3,
	.param .u32 _Z18sort_by_bit_kernelPjS_PiS0_i_param_4
)
{
	.reg .pred 	%p<3>;
	.reg .b32 	%r<18>;
	.reg .b64 	%rd<22>;

	ld.param.u64 	%rd3, [_Z18sort_by_bit_kernelPjS_PiS0_i_param_0];
	ld.param.u64 	%rd4, [_Z18sort_by_bit_kernelPjS_PiS0_i_param_1];
	ld.param.u64 	%rd5, [_Z18sort_by_bit_kernelPjS_PiS0_i_param_2];
	ld.param.u64 	%rd6, [_Z18sort_by_bit_kernelPjS_PiS0_i_param_3];
	ld.param.u32 	%r5, [_Z18sort_by_bit_kernelPjS_PiS0_i_param_4];
	cvta.to.global.u64 	%rd1, %rd6;
	mov.u32 	%r6, %tid.x;
	mov.u32 	%r7, %ctaid.x;
	mov.u32 	%r8, %ntid.x;
	mad.lo.s32 	%r1, %r7, %r8, %r6;
	setp.ge.s32 	%p1, %r1, %r5;
	@%p1 bra 	$L__BB1_5;
	cvta.to.global.u64 	%rd2, %rd5;
	mul.wide.s32 	%rd7, %r1, 4;
	add.s64 	%rd8, %rd2, %rd7;
	ld.global.u32 	%r9, [%rd8];
	setp.ne.s32 	%p2, %r9, 0;
	@%p2 bra 	$L__BB1_3;
	add.s64 	%rd15, %rd1, %rd7;
	ld.global.u32 	%r15, [%rd15];
	sub.s32 	%r17, %r1, %r15;
	bra.uni 	$L__BB1_4;
$L__BB1_3:
	mul.wide.s32 	%rd9, %r5, 4;
	add.s64 	%rd10, %rd2, %rd9;
	add.s64 	%rd11, %rd1, %rd9;
	ld.global.u32 	%r10, [%rd10+-4];
	ld.global.u32 	%r11, [%rd11+-4];
	add.s64 	%rd13, %rd1, %rd7;
	ld.global.u32 	%r12, [%rd13];
	add.s32 	%r13, %r11, %r10;
	sub.s32 	%r14, %r5, %r13;
	add.s32 	%r17, %r14, %r12;
$L__BB1_4:
	cvta.to.global.u64 	%rd16, %rd3;
	add.s64 	%rd18, %rd16, %rd7;
	ld.global.u32 	%r16, [%rd18];
	cvta.to.global.u64 	%rd19, %rd4;
	mul.wide.s32 	%rd20, %r17, 4;
	add.s64 	%rd21, %rd19, %rd20;
	st.global.u32 	[%rd21], %r16;
$L__BB1_5:
	ret;

}
	// .globl	_Z14scanBlkKernel2PiiS_S_
.visible .entry _Z14scanBlkKernel2PiiS_S_(
	.param .u64 .ptr .align 1 _Z14scanBlkKernel2PiiS_S__param_0,
	.param .u32 _Z14scanBlkKernel2PiiS_S__param_1,
	.param .u64 .ptr .align 1 _Z14scanBlkKernel2PiiS_S__param_2,
	.param .u64 .ptr .align 1 _Z14scanBlkKernel2PiiS_S__param_3
)
{
	.reg .pred 	%p<13>;
	.reg .b32 	%r<54>;
	.reg .b64 	%rd<17>;

	ld.param.u64 	%rd4, [_Z14scanBlkKernel2PiiS_S__param_0];
	ld.param.u32 	%r16, [_Z14scanBlkKernel2PiiS_S__param_1];
	ld.param.u64 	%rd5, [_Z14scanBlkKernel2PiiS_S__param_2];
	ld.param.u64 	%rd3, [_Z14scanBlkKernel2PiiS_S__param_3];
	cvta.to.global.u64 	%rd1, %rd5;
	cvta.to.global.u64 	%rd2, %rd4;
	mov.u32 	%r1, %ctaid.x;
	mov.u32 	%r53, %ntid.x;
	mul.lo.s32 	%r17, %r1, %r53;
	shl.b32 	%r18, %r17, 1;
	mov.u32 	%r3, %tid.x;
	add.s32 	%r4, %r18, %r3;
	add.s32 	%r5, %r4, %r53;
	setp.ge.s32 	%p1, %r4, %r16;
	shl.b32 	%r19, %r3, 2;
	mov.u32 	%r20, s_data;
	add.s32 	%r6, %r20, %r19;
	@%p1 bra 	$L__BB2_2;
	mul.wide.s32 	%rd6, %r4, 4;
	add.s64 	%rd7, %rd2, %rd6;
	ld.global.u32 	%r21, [%rd7];
	st.shared.u32 	[%r6], %r21;
$L__BB2_2:
	setp.ge.s32 	%p2, %r5, %r16;
	shl.b32 	%r22, %r53, 2;
	add.s32 	%r7, %r6, %r22;
	@%p2 bra 	$L__BB2_4;
	mul.wide.s32 	%rd8, %r5, 4;
	add.s64 	%rd9, %rd2, %rd8;
	ld.global.u32 	%r23, [%rd9];
	st.shared.u32 	[%r7], %r23;
$L__BB2_4:
	bar.sync 	0;
	shl.b32 	%r8, %r53, 1;
	shl.b32 	%r25, %r3, 1;
	add.s32 	%r9, %r25, 2;
	mov.b32 	%r52, 1;
$L__BB2_5:
	mul.lo.s32 	%r11, %r52, %r9;
	add.s32 	%r26, %r11, -1;
	setp.ge.u32 	%p3, %r26, %r8;
	@%p3 bra 	$L__BB2_7;
	sub.s32 	%r27, %r11, %r52;
	shl.b32 	%r28, %r27, 2;
	add.s32 	%r30, %r20, %r28;
	ld.shared.u32 	%r31, [%r30+-4];
	shl.b32 	%r32, %r52, 2;
	add.s32 	%r33, %r30, %r32;
	ld.shared.u32 	%r34, [%r33+-4];
	add.s32 	%r35, %r34, %r31;
	st.shared.u32 	[%r33+-4], %r35;
$L__BB2_7:
	bar.sync 	0;
	shl.b32 	%r52, %r52, 1;
	setp.lt.u32 	%p4, %r52, %r8;
	@%p4 bra 	$L__BB2_5;
	setp.lt.u32 	%p5, %r53, 2;
	@%p5 bra 	$L__BB2_12;
$L__BB2_9:
	shr.u32 	%r14, %r53, 1;
	mul.lo.s32 	%r15, %r14, %r9;
	add.s32 	%r36, %r15, %r14;
	add.s32 	%r37, %r36, -1;
	setp.ge.u32 	%p6, %r37, %r8;
	@%p6 bra 	$L__BB2_11;
	shl.b32 	%r38, %r15, 2;
	add.s32 	%r40, %r20, %r38;
	ld.shared.u32 	%r41, [%r40+-4];
	shl.b32 	%r42, %r14, 2;
	add.s32 	%r43, %r40, %r42;
	ld.shared.u32 	%r44, [%r43+-4];
	add.s32 	%r45, %r44, %r41;
	st.shared.u32 	[%r43+-4], %r45;
$L__BB2_11:
	bar.sync 	0;
	setp.gt.u32 	%p7, %r53, 3;
	mov.u32 	%r53, %r14;
	@%p7 bra 	$L__BB2_9;
$L__BB2_12:
	setp.ge.s32 	%p8, %r4, %r16;
	@%p8 bra 	$L__BB2_14;
	ld.shared.u32 	%r46, [%r6];
	mul.wide.s32 	%rd10, %r4, 4;
	add.s64 	%rd11, %rd1, %rd10;
	st.global.u32 	[%rd11], %r46;
$L__BB2_14:
	setp.ge.s32 	%p9, %r5, %r16;
	@%p9 bra 	$L__BB2_16;
	ld.shared.u32 	%r47, [%r7];
	mul.wide.s32 	%rd12, %r5, 4;
	add.s64 	%rd13, %rd1, %rd12;
	st.global.u32 	[%rd13], %r47;
$L__BB2_16:
	setp.eq.s64 	%p10, %rd3, 0;
	setp.ne.s32 	%p11, %r3, 0;
	or.pred  	%p12, %p11, %p10;
	@%p12 bra 	$L__BB2_18;
	shl.b32 	%r48, %r8, 2;
	add.s32 	%r50, %r20, %r48;
	ld.shared.u32 	%r51, [%r50+-4];
	cvta.to.global.u64 	%rd14, %rd3;
	mul.wide.u32 	%rd15, %r1, 4;
	add.s64 	%rd16, %rd14, %rd15;
	st.global.u32 	[%rd16], %r51;
$L__BB2_18:
	ret;

}
	// .globl	_Z13addPrevBlkSumPiS_i
.visible .entry _Z13addPrevBlkSumPiS_i(
	.param .u64 .ptr .align 1 _Z13addPrevBlkSumPiS_i_param_0,
	.param .u64 .ptr .align 1 _Z13addPrevBlkSumPiS_i_param_1,
	.param .u32 _Z13addPrevBlkSumPiS_i_param_2
)
{
	.reg .pred 	%p<2>;
	.reg .b32 	%r<10>;
	.reg .b64 	%rd<9>;

	ld.param.u64 	%rd1, [_Z13addPrevBlkSumPiS_i_param_0];
	ld.param.u64 	%rd2, [_Z13addPrevBlkSumPiS_i_param_1];
	ld.param.u32 	%r3, [_Z13addPrevBlkSumPiS_i_param_2];
	mov.u32 	%r1, %ctaid.x;
	mov.u32 	%r4, %ntid.x;
	mov.u32 	%r5, %tid.x;
	add.s32 	%r6, %r4, %r5;
	mad.lo.s32 	%r2, %r1, %r4, %r6;
	setp.ge.s32 	%p1, %r2, %r3;
	@%p1 bra 	$L__BB3_2;
	cvta.to.global.u64 	%rd3, %rd1;
	cvta.to.global.u64 	%rd4, %rd2;
	mul.wide.u32 	%rd5, %r1, 4;
	add.s64 	%rd6, %rd3, %rd5;
	ld.global.u32 	%r7, [%rd6];
	mul.wide.s32 	%rd7, %r2, 4;
	add.s64 	%rd8, %rd4, %rd7;
	ld.global.u32 	%r8, [%rd8];
	add.s32 	%r9, %r8, %r7;
	st.global.u32 	[%rd8], %r9;
$L__BB3_2:
	ret;

}


// ===== COMPILED SASS (sm_100) =====

	.target	sm_100

	.elftype	@"ET_EXEC"


//--------------------- .note.nv.tkinfo           --------------------------
	.section	.note.nv.tkinfo,"",@"SHT_NOTE"
	.sectionflags	@"SHF_NOTE_NV_TKINFO"
	.tkinfo
        /*0018*/ 	.word	0x00000002
        /*0030*/ 	.string	""
        /*0030*/ 	.string	"ptxas"
        /*0030*/ 	.string	"Cuda compilation tools, release 13.0, V13.0.88"
        /*0030*/ 	.string	"Build cuda_13.0.r13.0/compiler.36424714_0"
        /*0030*/ 	.string	"-arch sm_100 -m 64 "



//--------------------- .note.nv.cuinfo           --------------------------
	.section	.note.nv.cuinfo,"",@"SHT_NOTE"
	.sectionflags	@"SHF_NOTE_NV_CUINFO"
        /*0018*/ 	.short	0x0002
        /*001a*/ 	.short	0x0064
        /*001c*/ 	.short	0x0082
	.zero		2


//--------------------- .nv.info                  --------------------------
	.section	.nv.info,"",@"SHT_CUDA_INFO"
	.align	4


	//----- nvinfo : EIATTR_REGCOUNT
	.align		4
        /*0000*/ 	.byte	0x04, 0x2f
        /*0002*/ 	.short	(.L_1 - .L_0)
	.align		4
.L_0:
        /*0004*/ 	.word	index@(_Z19extract_bits_kernelPjPiii)
        /*0008*/ 	.word	0x0000000a


	//----- nvinfo : EIATTR_FRAME_SIZE
	.align		4
.L_1:
        /*000c*/ 	.byte	0x04, 0x11
        /*000e*/ 	.short	(.L_3 - .L_2)
	.align		4
.L_2:
        /*0010*/ 	.word	index@(_Z19extract_bits_kernelPjPiii)
        /*0014*/ 	.word	0x00000000


	//----- nvinfo : EIATTR_REGCOUNT
	.align		4
.L_3:
        /*0018*/ 	.byte	0x04, 0x2f
        /*001a*/ 	.short	(.L_5 - .L_4)
	.align		4
.L_4:
        /*001c*/ 	.word	index@(_Z18sort_by_bit_kernelPjS_PiS0_i)
        /*0020*/ 	.word	0x00000012


	//----- nvinfo : EIATTR_FRAME_SIZE
	.align		4
.L_5:
        /*0024*/ 	.byte	0x04, 0x11
        /*0026*/ 	.short	(.L_7 - .L_6)
	.align		4
.L_6:
        /*0028*/ 	.word	index@(_Z18sort_by_bit_kernelPjS_PiS0_i)
        /*002c*/ 	.word	0x00000000


	//----- nvinfo : EIATTR_REGCOUNT
	.align		4
.L_7:
        /*0030*/ 	.byte	0x04, 0x2f
        /*0032*/ 	.short	(.L_9 - .L_8)
	.align		4
.L_8:
        /*0034*/ 	.word	index@(_Z14scanBlkKernel2PiiS_S_)
        /*0038*/ 	.word	0x00000011


	//----- nvinfo : EIATTR_FRAME_SIZE
	.align		4
.L_9:
        /*003c*/ 	.byte	0x04, 0x11
        /*003e*/ 	.short	(.L_11 - .L_10)
	.align		4
.L_10:
        /*0040*/ 	.word	index@(_Z14scanBlkKernel2PiiS_S_)
        /*0044*/ 	.word	0x00000000


	//----- nvinfo : EIATTR_REGCOUNT
	.align		4
.L_11:
        /*0048*/ 	.byte	0x04, 0x2f
        /*004a*/ 	.short	(.L_13 - .L_12)
	.align		4
.L_12:
        /*004c*/ 	.word	index@(_Z13addPrevBlkSumPiS_i)
        /*0050*/ 	.word	0x0000000c


	//----- nvinfo : EIATTR_FRAME_SIZE
	.align		4
.L_13:
        /*0054*/ 	.byte	0x04, 0x11
        /*0056*/ 	.short	(.L_15 - .L_14)
	.align		4
.L_14:
        /*0058*/ 	.word	index@(_Z13addPrevBlkSumPiS_i)
        /*005c*/ 	.word	0x00000000


	//----- nvinfo : EIATTR_MIN_STACK_SIZE
	.align		4
.L_15:
        /*0060*/ 	.byte	0x04, 0x12
        /*0062*/ 	.short	(.L_17 - .L_16)
	.align		4
.L_16:
        /*0064*/ 	.word	index@(_Z13addPrevBlkSumPiS_i)
        /*0068*/ 	.word	0x00000000


	//----- nvinfo : EIATTR_MIN_STACK_SIZE
	.align		4
.L_17:
        /*006c*/ 	.byte	0x04, 0x12
        /*006e*/ 	.short	(.L_19 - .L_18)
	.align		4
.L_18:
        /*0070*/ 	.word	index@(_Z14scanBlkKernel2PiiS_S_)
        /*0074*/ 	.word	0x00000000


	//----- nvinfo : EIATTR_MIN_STACK_SIZE
	.align		4
.L_19:
        /*0078*/ 	.byte	0x04, 0x12
        /*007a*/ 	.short	(.L_21 - .L_20)
	.align		4
.L_20:
        /*007c*/ 	.word	index@(_Z18sort_by_bit_kernelPjS_PiS0_i)
        /*0080*/ 	.word	0x00000000


	//----- nvinfo : EIATTR_MIN_STACK_SIZE
	.align		4
.L_21:
        /*0084*/ 	.byte	0x04, 0x12
        /*0086*/ 	.short	(.L_23 - .L_22)
	.align		4
.L_22:
        /*0088*/ 	.word	index@(_Z19extract_bits_kernelPjPiii)
        /*008c*/ 	.word	0x00000000
.L_23:


//--------------------- .nv.compat                --------------------------
	.section	.nv.compat,"",@"SHT_CUDA_COMPAT_INFO"
	.align	4
        /*0000*/ 	.byte	0x02, 0x09, 0x00, 0x00, 0x02, 0x02, 0x01, 0x00, 0x02, 0x05, 0x05, 0x00, 0x03, 0x07, 0x01, 0x01
        /*0010*/ 	.byte	0x02, 0x03, 0x00, 0x00, 0x02, 0x06, 0x01, 0x00, 0x04, 0x0b, 0x08, 0x00, 0x09, 0x00, 0x00, 0x00
        /*0020*/ 	.byte	0x00, 0x00, 0x00, 0x00


//--------------------- .nv.info._Z13addPrevBlkSumPiS_i --------------------------
	.section	.nv.info._Z13addPrevBlkSumPiS_i,"",@"SHT_CUDA_INFO"
	.sectionflags	@""
	.align	4


	//----- nvinfo : EIATTR_CUDA_API_VERSION
	.align		4
        /*0000*/ 	.byte	0x04, 0x37
        /*0002*/ 	.short	(.L_25 - .L_24)
.L_24:
        /*0004*/ 	.word	0x00000082


	//----- nvinfo : EIATTR_KPARAM_INFO
	.align		4
.L_25:
        /*0008*/ 	.byte	0x04, 0x17
        /*000a*/ 	.short	(.L_27 - .L_26)
.L_26:
        /*000c*/ 	.word	0x00000000
        /*0010*/ 	.short	0x0002
        /*0012*/ 	.short	0x0010
        /*0014*/ 	.byte	0x00, 0xf0, 0x11, 0x00


	//----- nvinfo : EIATTR_KPARAM_INFO
	.align		4
.L_27:
        /*0018*/ 	.byte	0x04, 0x17
        /*001a*/ 	.short	(.L_29 - .L_28)
.L_28:
        /*001c*/ 	.word	0x00000000
        /*0020*/ 	.short	0x0001
        /*0022*/ 	.short	0x0008
        /*0024*/ 	.byte	0x00, 0xf5, 0x21, 0x00


	//----- nvinfo : EIATTR_KPARAM_INFO
	.align		4
.L_29:
        /*0028*/ 	.byte	0x04, 0x17
        /*002a*/ 	.short	(.L_31 - .L_30)
.L_30:
        /*002c*/ 	.word	0x00000000
        /*0030*/ 	.short	0x0000
        /*0032*/ 	.short	0x0000
        /*0034*/ 	.byte	0x00, 0xf5, 0x21, 0x00


	//----- nvinfo : EIATTR_SPARSE_MMA_MASK
	.align		4
.L_31:
        /*0038*/ 	.byte	0x03, 0x50
        /*003a*/ 	.short	0x0000


	//----- nvinfo : EIATTR_MAXREG_COUNT
	.align		4
        /*003c*/ 	.byte	0x03, 0x1b
        /*003e*/ 	.short	0x00ff


	//----- nvinfo : EIATTR_MERCURY_ISA_VERSION
	.align		4
        /*0040*/ 	.byte	0x03, 0x5f
        /*0042*/ 	.short	0x0101


	//----- nvinfo : EIATTR_VRC_CTA_INIT_COUNT
	.align		4
        /*0044*/ 	.byte	0x02, 0x4a
	.zero		1
	.zero		1


	//----- nvinfo : EIATTR_EXIT_INSTR_OFFSETS
	.align		4
        /*0048*/ 	.byte	0x04, 0x1c
        /*004a*/ 	.short	(.L_33 - .L_32)


	//   ....[0]....
.L_32:
        /*004c*/ 	.word	0x00000080


	//   ....[1]....
        /*0050*/ 	.word	0x00000120


	//----- nvinfo : EIATTR_CBANK_PARAM_SIZE
	.align		4
.L_33:
        /*0054*/ 	.byte	0x03, 0x19
        /*0056*/ 	.short	0x0014


	//----- nvinfo : EIATTR_PARAM_CBANK
	.align		4
        /*0058*/ 	.byte	0x04, 0x0a
        /*005a*/ 	.short	(.L_35 - .L_34)
	.align		4
.L_34:
        /*005c*/ 	.word	index@(.nv.constant0._Z13addPrevBlkSumPiS_i)
        /*0060*/ 	.short	0x0380
        /*0062*/ 	.short	0x0014


	//----- nvinfo : EIATTR_SW_WAR
	.align		4
.L_35:
        /*0064*/ 	.byte	0x04, 0x36
        /*0066*/ 	.short	(.L_37 - .L_36)
.L_36:
        /*0068*/ 	.word	0x00000008
.L_37:


//--------------------- .nv.info._Z14scanBlkKernel2PiiS_S_ --------------------------
	.section	.nv.info._Z14scanBlkKernel2PiiS_S_,"",@"SHT_CUDA_INFO"
	.sectionflags	@""
	.align	4


	//----- nvinfo : EIATTR_CUDA_API_VERSION
	.align		4
        /*0000*/ 	.byte	0x04, 0x37
        /*0002*/ 	.short	(.L_39 - .L_38)
.L_38:
        /*0004*/ 	.word	0x00000082


	//----- nvinfo : EIATTR_KPARAM_INFO
	.align		4
.L_39:
        /*0008*/ 	.byte	0x04, 0x17
        /*000a*/ 	.short	(.L_41 - .L_40)
.L_40:
        /*000c*/ 	.word	0x00000000
        /*0010*/ 	.short	0x0003
        /*0012*/ 	.short	0x0018
        /*0014*/ 	.byte	0x00, 0xf5, 0x21, 0x00


	//----- nvinfo : EIATTR_KPARAM_INFO
	.align		4
.L_41:
        /*0018*/ 	.byte	0x04, 0x17
        /*001a*/ 	.short	(.L_43 - .L_42)
.L_42:
        /*001c*/ 	.word	0x00000000
        /*0020*/ 	.short	0x0002
        /*0022*/ 	.short	0x0010
        /*0024*/ 	.byte	0x00, 0xf5, 0x21, 0x00


	//----- nvinfo : EIATTR_KPARAM_INFO
	.align		4
.L_43:
        /*0028*/ 	.byte	0x04, 0x17
        /*002a*/ 	.short	(.L_45 - .L_44)
.L_44:
        /*002c*/ 	.word	0x00000000
        /*0030*/ 	.short	0x0001
        /*0032*/ 	.short	0x0008
        /*0034*/ 	.byte	0x00, 0xf0, 0x11, 0x00


	//----- nvinfo : EIATTR_KPARAM_INFO
	.align		4
.L_45:
        /*0038*/ 	.byte	0x04, 0x17
        /*003a*/ 	.short	(.L_47 - .L_46)
.L_46:
        /*003c*/ 	.word	0x00000000
        /*0040*/ 	.short	0x0000
        /*0042*/ 	.short	0x0000
        /*0044*/ 	.byte	0x00, 0xf5, 0x21, 0x00


	//----- nvinfo : EIATTR_SPARSE_MMA_MASK
	.align		4
.L_47:
        /*0048*/ 	.byte	0x03, 0x50
        /*004a*/ 	.short	0x0000


	//----- nvinfo : EIATTR_MAXREG_COUNT
	.align		4
        /*004c*/ 	.byte	0x03, 0x1b
        /*004e*/ 	.short	0x00ff


	//----- nvinfo : EIATTR_NUM_BARRIERS
	.align		4
        /*0050*/ 	.byte	0x02, 0x4c
        /*0052*/ 	.byte	0x01
	.zero		1


	//----- nvinfo : EIATTR_MERCURY_ISA_VERSION
	.align		4
        /*0054*/ 	.byte	0x03, 0x5f
        /*0056*/ 	.short	0x0101


	//----- nvinfo : EIATTR_VRC_CTA_INIT_COUNT
	.align		4
        /*0058*/ 	.byte	0x02, 0x4a
	.zero		1
	.zero		1


	//----- nvinfo : EIATTR_EXIT_INSTR_OFFSETS
	.align		4
        /*005c*/ 	.byte	0x04, 0x1c
        /*005e*/ 	.short	(.L_49 - .L_48)


	//   ....[0]....
.L_48:
        /*0060*/ 	.word	0x000004a0


	//   ....[1]....
        /*0064*/ 	.word	0x00000500


	//----- nvinfo : EIATTR_CBANK_PARAM_SIZE
	.align		4
.L_49:
        /*0068*/ 	.byte	0x03, 0x19
        /*006a*/ 	.short	0x0020


	//----- nvinfo : EIATTR_PARAM_CBANK
	.align		4
        /*006c*/ 	.byte	0x04, 0x0a
        /*006e*/ 	.short	(.L_51 - .L_50)
	.align		4
.L_50:
        /*0070*/ 	.word	index@(.nv.constant0._Z14scanBlkKernel2PiiS_S_)
        /*0074*/ 	.short	0x0380
        /*0076*/ 	.short	0x0020


	//----- nvinfo : EIATTR_SW_WAR
	.align		4
.L_51:
        /*0078*/ 	.byte	0x04, 0x36
        /*007a*/ 	.short	(.L_53 - .L_52)
.L_52:
        /*007c*/ 	.word	0x00000008
.L_53:


//--------------------- .nv.info._Z18sort_by_bit_kernelPjS_PiS0_i --------------------------
	.section	.nv.info._Z18sort_by_bit_kernelPjS_PiS0_i,"",@"SHT_CUDA_INFO"
	.sectionflags	@""
	.align	4


	//----- nvinfo : EIATTR_CUDA_API_VERSION
	.align		4
        /*0000*/ 	.byte	0x04, 0x37
        /*0002*/ 	.short	(.L_55 - .L_54)
.L_54:
        /*0004*/ 	.word	0x00000082


	//----- nvinfo : EIATTR_KPARAM_INFO
	.align		4
.L_55:
        /*0008*/ 	.byte	0x04, 0x17
        /*000a*/ 	.short	(.L_57 - .L_56)
.L_56:
        /*000c*/ 	.word	0x00000000
        /*0010*/ 	.short	0x0004
        /*0012*/ 	.short	0x0020
        /*0014*/ 	.byte	0x00, 0xf0, 0x11, 0x00


	//----- nvinfo : EIATTR_KPARAM_INFO
	.align		4
.L_57:
        /*0018*/ 	.byte	0x04, 0x17
        /*001a*/ 	.short	(.L_59 - .L_58)
.L_58:
        /*001c*/ 	.word	0x00000000
        /*0020*/ 	.short	0x0003
        /*0022*/ 	.short	0x0018
        /*0024*/ 	.byte	0x00, 0xf5, 0x21, 0x00


	//----- nvinfo : EIATTR_KPARAM_INFO
	.align		4
.L_59:
        /*0028*/ 	.byte	0x04, 0x17
        /*002a*/ 	.short	(.L_61 - .L_60)
.L_60:
        /*002c*/ 	.word	0x00000000
        /*0030*/ 	.short	0x0002
        /*0032*/ 	.short	0x0010
        /*0034*/ 	.byte	0x00, 0xf5, 0x21, 0x00


	//----- nvinfo : EIATTR_KPARAM_INFO
	.align		4
.L_61:
        /*0038*/ 	.byte	0x04, 0x17
        /*003a*/ 	.short	(.L_63 - .L_62)
.L_62:
        /*003c*/ 	.word	0x00000000
        /*0040*/ 	.short	0x0001
        /*0042*/ 	.short	0x0008
        /*0044*/ 	.byte	0x00, 0xf5, 0x21, 0x00


	//----- nvinfo : EIATTR_KPARAM_INFO
	.align		4
.L_63:
        /*0048*/ 	.byte	0x04, 0x17
        /*004a*/ 	.short	(.L_65 - .L_64)
.L_64:
        /*004c*/ 	.word	0x00000000
        /*0050*/ 	.short	0x0000
        /*0052*/ 	.short	0x0000
        /*0054*/ 	.byte	0x00, 0xf5, 0x21, 0x00


	//----- nvinfo : EIATTR_SPARSE_MMA_MASK
	.align		4
.L_65:
        /*0058*/ 	.byte	0x03, 0x50
        /*005a*/ 	.short	0x0000


	//----- nvinfo : EIATTR_MAXREG_COUNT
	.align		4
        /*005c*/ 	.byte	0x03, 0x1b
        /*005e*/ 	.short	0x00ff


	//----- nvinfo : EIATTR_MERCURY_ISA_VERSION
	.align		4
        /*0060*/ 	.byte	0x03, 0x5f
        /*0062*/ 	.short	0x0101


	//----- nvinfo : EIATTR_VRC_CTA_INIT_COUNT
	.align		4
        /*0064*/ 	.byte	0x02, 0x4a
	.zero		1
	.zero		1


	//----- nvinfo : EIATTR_EXIT_INSTR_OFFSETS
	.align		4
        /*0068*/ 	.byte	0x04, 0x1c
        /*006a*/ 	.short	(.L_67 - .L_66)


	//   ....[0]....
.L_66:
        /*006c*/ 	.word	0x00000070


	//   ....[1]....
        /*0070*/ 	.word	0x000001d0


	//----- nvinfo : EIATTR_CBANK_PARAM_SIZE
	.align		4
.L_67:
        /*0074*/ 	.byte	0x03, 0x19
        /*0076*/ 	.short	0x0024


	//----- nvinfo : EIATTR_PARAM_CBANK
	.align		4
        /*0078*/ 	.byte	0x04, 0x0a
        /*007a*/ 	.short	(.L_69 - .L_68)
	.align		4
.L_68:
        /*007c*/ 	.word	index@(.nv.constant0._Z18sort_by_bit_kernelPjS_PiS0_i)
        /*0080*/ 	.short	0x0380
        /*0082*/ 	.short	0x0024


	//----- nvinfo : EIATTR_SW_WAR
	.align		4
.L_69:
        /*0084*/ 	.byte	0x04, 0x36
        /*0086*/ 	.short	(.L_71 - .L_70)
.L_70:
        /*0088*/ 	.word	0x00000008
.L_71:


//--------------------- .nv.info._Z19extract_bits_kernelPjPiii --------------------------
	.section	.nv.info._Z19extract_bits_kernelPjPiii,"",@"SHT_CUDA_INFO"
	.sectionflags	@""
	.align	4


	//----- nvinfo : EIATTR_CUDA_API_VERSION
	.align		4
        /*0000*/ 	.byte	0x04, 0x37
        /*0002*/ 	.short	(.L_73 - .L_72)
.L_72:
        /*0004*/ 	.word	0x00000082


	//----- nvinfo : EIATTR_KPARAM_INFO
	.align		4
.L_73:
        /*0008*/ 	.byte	0x04, 0x17
        /*000a*/ 	.short	(.L_75 - .L_74)
.L_74:
        /*000c*/ 	.word	0x00000000
        /*0010*/ 	.short	0x0003
        /*0012*/ 	.short	0x0014
        /*0014*/ 	.byte	0x00, 0xf0, 0x11, 0x00


	//----- nvinfo : EIATTR_KPARAM_INFO
	.align		4
.L_75:
        /*0018*/ 	.byte	0x04, 0x17
        /*001a*/ 	.short	(.L_77 - .L_76)
.L_76:
        /*001c*/ 	.word	0x00000000
        /*0020*/ 	.short	0x0002
        /*0022*/ 	.short	0x0010
        /*0024*/ 	.byte	0x00, 0xf0, 0x11, 0x00


	//----- nvinfo : EIATTR_KPARAM_INFO
	.align		4
.L_77:
        /*0028*/ 	.byte	0x04, 0x17
        /*002a*/ 	.short	(.L_79 - .L_78)
.L_78:
        /*002c*/ 	.word	0x00000000
        /*0030*/ 	.short	0x0001
        /*0032*/ 	.short	0x0008
        /*0034*/ 	.byte	0x00, 0xf5, 0x21, 0x00


	//----- nvinfo : EIATTR_KPARAM_INFO
	.align		4
.L_79:
        /*0038*/ 	.byte	0x04, 0x17
        /*003a*/ 	.short	(.L_81 - .L_80)
.L_80:
        /*003c*/ 	.word	0x00000000
        /*0040*/ 	.short	0x0000
        /*0042*/ 	.short	0x0000
        /*0044*/ 	.byte	0x00, 0xf5, 0x21, 0x00


	//----- nvinfo : EIATTR_SPARSE_MMA_MASK
	.align		4
.L_81:
        /*0048*/ 	.byte	0x03, 0x50
        /*004a*/ 	.short	0x0000


	//----- nvinfo : EIATTR_MAXREG_COUNT
	.align		4
        /*004c*/ 	.byte	0x03, 0x1b
        /*004e*/ 	.short	0x00ff


	//----- nvinfo : EIATTR_MERCURY_ISA_VERSION
	.align		4
        /*0050*/ 	.byte	0x03, 0x5f
        /*0052*/ 	.short	0x0101


	//----- nvinfo : EIATTR_VRC_CTA_INIT_COUNT
	.align		4
        /*0054*/ 	.byte	0x02, 0x4a
	.zero		1
	.zero		1


	//----- nvinfo : EIATTR_EXIT_INSTR_OFFSETS
	.align		4
        /*0058*/ 	.byte	0x04, 0x1c
        /*005a*/ 	.short	(.L_83 - .L_82)


	//   ....[0]....
.L_82:
        /*005c*/ 	.word	0x00000070


	//   ....[1]....
        /*0060*/ 	.word	0x00000120


	//----- nvinfo : EIATTR_CBANK_PARAM_SIZE
	.align		4
.L_83:
        /*0064*/ 	.byte	0x03, 0x19
        /*0066*/ 	.short	0x0018


	//----- nvinfo : EIATTR_PARAM_CBANK
	.align		4
        /*0068*/ 	.byte	0x04, 0x0a
        /*006a*/ 	.short	(.L_85 - .L_84)
	.align		4
.L_84:
        /*006c*/ 	.word	index@(.nv.constant0._Z19extract_bits_kernelPjPiii)
        /*0070*/ 	.short	0x0380
        /*0072*/ 	.short	0x0018


	//----- nvinfo : EIATTR_SW_WAR
	.align		4
.L_85:
        /*0074*/ 	.byte	0x04, 0x36
        /*0076*/ 	.short	(.L_87 - .L_86)
.L_86:
        /*0078*/ 	.word	0x00000008
.L_87:


//--------------------- .nv.callgraph             --------------------------
	.section	.nv.callgraph,"",@"SHT_CUDA_CALLGRAPH"
	.align	4
	.sectionentsize	8
	.align		4
        /*0000*/ 	.word	0x00000000
	.align		4
        /*0004*/ 	.word	0xffffffff
	.align		4
        /*0008*/ 	.word	0x00000000
	.align		4
        /*000c*/ 	.word	0xfffffffe
	.align		4
        /*0010*/ 	.word	0x00000000
	.align		4
        /*0014*/ 	.word	0xfffffffd
	.align		4
        /*0018*/ 	.word	0x00000000
	.align		4
        /*001c*/ 	.word	0xfffffffc


//--------------------- .text._Z13addPrevBlkSumPiS_i --------------------------
	.section	.text._Z13addPrevBlkSumPiS_i,"ax",@progbits
	.align	128
        .global         _Z13addPrevBlkSumPiS_i
        .type           _Z13addPrevBlkSumPiS_i,@function
        .size           _Z13addPrevBlkSumPiS_i,(.L_x_7 - _Z13addPrevBlkSumPiS_i)
        .other          _Z13addPrevBlkSumPiS_i,@"STO_CUDA_ENTRY STV_DEFAULT"
_Z13addPrevBlkSumPiS_i:
.text._Z13addPrevBlkSumPiS_i:
[----:B------:R-:W-:Y:S01]  /*0000*/  LDC R1, c[0x0][0x37c] ;  /* 0x0000df00ff017b82 */ /* 0x000fe20000000800 */
[----:B------:R-:W0:Y:S01]  /*0010*/  S2R R0, SR_TID.X ;  /* 0x0000000000007919 */ /* 0x000e220000002100 */
[----:B------:R-:W0:Y:S01]  /*0020*/  LDCU UR4, c[0x0][0x360] ;  /* 0x00006c00ff0477ac */ /* 0x000e220008000800 */
[----:B------:R-:W1:Y:S01]  /*0030*/  S2R R9, SR_CTAID.X ;  /* 0x0000000000097919 */ /* 0x000e620000002500 */
[----:B------:R-:W2:Y:S01]  /*0040*/  LDCU UR5, c[0x0][0x390] ;  /* 0x00007200ff0577ac */ /* 0x000ea20008000800 */
[----:B0-----:R-:W-:-:S05]  /*0050*/  IADD3 R0, PT, PT, R0, UR4, RZ ;  /* 0x0000000400007c10 */ /* 0x001fca000fffe0ff */
[----:B-1----:R-:W-:-:S05]  /*0060*/  IMAD R7, R9, UR4, R0 ;  /* 0x0000000409077c24 */ /* 0x002fca000f8e0200 */
[----:B--2---:R-:W-:-:S13]  /*0070*/  ISETP.GE.AND P0, PT, R7, UR5, PT ;  /* 0x0000000507007c0c */ /* 0x004fda000bf06270 */
[----:B------:R-:W-:Y:S05]  /*0080*/  @P0 EXIT ;  /* 0x000000000000094d */ /* 0x000fea0003800000 */
[----:B------:R-:W0:Y:S01]  /*0090*/  LDC.64 R2, c[0x0][0x380] ;  /* 0x0000e000ff027b82 */ /* 0x000e220000000a00 */
[----:B------:R-:W1:Y:S07]  /*00a0*/  LDCU.64 UR4, c[0x0][0x358] ;  /* 0x00006b00ff0477ac */ /* 0x000e6e0008000a00 */
[----:B------:R-:W2:Y:S01]  /*00b0*/  LDC.64 R4, c[0x0][0x388] ;  /* 0x0000e200ff047b82 */ /* 0x000ea20000000a00 */
[----:B0-----:R-:W-:-:S06]  /*00c0*/  IMAD.WIDE.U32 R2, R9, 0x4, R2 ;  /* 0x0000000409027825 */ /* 0x001fcc00078e0002 */
[----:B-1----:R-:W3:Y:S01]  /*00d0*/  LDG.E R2, desc[UR4][R2.64] ;  /* 0x0000000402027981 */ /* 0x002ee2000c1e1900 */
[----:B--2---:R-:W-:-:S05]  /*00e0*/  IMAD.WIDE R4, R7, 0x4, R4 ;  /* 0x0000000407047825 */ /* 0x004fca00078e0204 */
[----:B------:R-:W3:Y:S02]  /*00f0*/  LDG.E R7, desc[UR4][R4.64] ;  /* 0x0000000404077981 */ /* 0x000ee4000c1e1900 */
[----:B---3--:R-:W-:-:S05]  /*0100*/  IADD3 R7, PT, PT, R2, R7, RZ ;  /* 0x0000000702077210 */ /* 0x008fca0007ffe0ff */
[----:B------:R-:W-:Y:S01]  /*0110*/  STG.E desc[UR4][R4.64], R7 ;  /* 0x0000000704007986 */ /* 0x000fe2000c101904 */
[----:B------:R-:W-:Y:S05]  /*0120*/  EXIT ;  /* 0x000000000000794d */ /* 0x000fea0003800000 */
.L_x_0:
[----:B------:R-:W-:-:S00]  /*0130*/  BRA `(.L_x_0) ;  /* 0xfffffffc00fc7947 */ /* 0x000fc0000383ffff */
[----:B------:R-:W-:-:S00]  /*0140*/  NOP ;  /* 0x0000000000007918 */ /* 0x000fc00000000000 */
        /* <DEDUP_REMOVED lines=11> */
.L_x_7:


//--------------------- .text._Z14scanBlkKernel2PiiS_S_ --------------------------
	.section	.text._Z14scanBlkKernel2PiiS_S_,"ax",@progbits
	.align	128
        .global         _Z14scanBlkKernel2PiiS_S_
        .type           _Z14scanBlkKernel2PiiS_S_,@function
        .size           _Z14scanBlkKernel2PiiS_S_,(.L_x_8 - _Z14scanBlkKernel2PiiS_S_)
        .other          _Z14scanBlkKernel2PiiS_S_,@"STO_CUDA_ENTRY STV_DEFAULT"
_Z14scanBlkKernel2PiiS_S_:
.text._Z14scanBlkKernel2PiiS_S_:
[----:B------:R-:W-:Y:S01]  /*0000*/  LDC R1, c[0x0][0x37c] ;  /* 0x0000df00ff017b82 */ /* 0x000fe20000000800 */
[----:B------:R-:W0:Y:S01]  /*0010*/  S2R R0, SR_CTAID.X ;  /* 0x0000000000007919 */ /* 0x000e220000002500 */
[----:B------:R-:W0:Y:S01]  /*0020*/  LDCU UR8, c[0x0][0x360] ;  /* 0x00006c00ff0877ac */ /* 0x000e220008000800 */
[----:B------:R-:W1:Y:S01]  /*0030*/  S2R R3, SR_TID.X ;  /* 0x0000000000037919 */ /* 0x000e620000002100 */
[----:B------:R-:W2:Y:S01]  /*0040*/  LDCU UR4, c[0x0][0x388] ;  /* 0x00007100ff0477ac */ /* 0x000ea20008000800 */
[----:B------:R-:W3:Y:S01]  /*0050*/  LDCU.64 UR6, c[0x0][0x358] ;  /* 0x00006b00ff0677ac */ /* 0x000ee20008000a00 */
[----:B0-----:R-:W-:-:S04]  /*0060*/  IMAD R4, R0, UR8, RZ ;  /* 0x0000000800047c24 */ /* 0x001fc8000f8e02ff */
[----:B-1----:R-:W-:-:S04]  /*0070*/  IMAD R4, R4, 0x2, R3 ;  /* 0x0000000204047824 */ /* 0x002fc800078e0203 */
[C---:B------:R-:W-:Y:S01]  /*0080*/  VIADD R2, R4.reuse, UR8 ;  /* 0x0000000804027c36 */ /* 0x040fe20008000000 */
[----:B--2---:R-:W-:-:S04]  /*0090*/  ISETP.GE.AND P0, PT, R4, UR4, PT ;  /* 0x0000000404007c0c */ /* 0x004fc8000bf06270 */
[----:B------:R-:W-:-:S09]  /*00a0*/  ISETP.GE.AND P1, PT, R2, UR4, PT ;  /* 0x0000000402007c0c */ /* 0x000fd2000bf26270 */
[----:B------:R-:W0:Y:S08]  /*00b0*/  @!P0 LDC.64 R6, c[0x0][0x380] ;  /* 0x0000e000ff068b82 */ /* 0x000e300000000a00 */
[----:B------:R-:W1:Y:S01]  /*00c0*/  @!P1 LDC.64 R8, c[0x0][0x380] ;  /* 0x0000e000ff089b82 */ /* 0x000e620000000a00 */
[----:B0-----:R-:W-:-:S06]  /*00d0*/  @!P0 IMAD.WIDE R6, R4, 0x4, R6 ;  /* 0x0000000404068825 */ /* 0x001fcc00078e0206 */
[----:B---3--:R0:W2:Y:S01]  /*00e0*/  @!P0 LDG.E R7, desc[UR6][R6.64] ;  /* 0x0000000606078981 */ /* 0x0080a2000c1e1900 */
[----:B-1----:R-:W-:-:S06]  /*00f0*/  @!P1 IMAD.WIDE R8, R2, 0x4, R8 ;  /* 0x0000000402089825 */ /* 0x002fcc00078e0208 */
[----:B------:R-:W3:Y:S01]  /*0100*/  @!P1 LDG.E R8, desc[UR6][R8.64] ;  /* 0x0000000608089981 */ /* 0x000ee2000c1e1900 */
[----:B------:R-:W1:Y:S01]  /*0110*/  S2UR UR5, SR_CgaCtaId ;  /* 0x00000000000579c3 */ /* 0x000e620000008800 */
[----:B------:R-:W-:Y:S01]  /*0120*/  UMOV UR4, 0x400 ;  /* 0x0000040000047882 */ /* 0x000fe20000000000 */
[----:B------:R-:W-:Y:S01]  /*0130*/  IMAD.U32 R11, RZ, RZ, UR8 ;  /* 0x00000008ff0b7e24 */ /* 0x000fe2000f8e00ff */
[----:B-1----:R-:W-:-:S06]  /*0140*/  ULEA UR4, UR5, UR4, 0x18 ;  /* 0x0000000405047291 */ /* 0x002fcc000f8ec0ff */
[----:B------:R-:W-:-:S05]  /*0150*/  LEA R10, R3, UR4, 0x2 ;  /* 0x00000004030a7c11 */ /* 0x000fca000f8e10ff */
[----:B------:R-:W-:Y:S02]  /*0160*/  IMAD R13, R11, 0x4, R10 ;  /* 0x000000040b0d7824 */ /* 0x000fe400078e020a */
[----:B------:R-:W-:Y:S01]  /*0170*/  HFMA2 R12, -RZ, RZ, 0, 5.9604644775390625e-08 ;  /* 0x00000001ff0c7431 */ /* 0x000fe200000001ff */
[----:B0-----:R-:W-:Y:S01]  /*0180*/  LEA R6, R3, 0x2, 0x1 ;  /* 0x0000000203067811 */ /* 0x001fe200078e08ff */
[----:B------:R-:W-:Y:S01]  /*0190*/  IMAD.SHL.U32 R5, R11, 0x2, RZ ;  /* 0x000000020b057824 */ /* 0x000fe200078e00ff */
[----:B--2---:R0:W-:Y:S04]  /*01a0*/  @!P0 STS [R10], R7 ;  /* 0x000000070a008388 */ /* 0x0041e80000000800 */
[----:B---3--:R0:W-:Y:S01]  /*01b0*/  @!P1 STS [R13], R8 ;  /* 0x000000080d009388 */ /* 0x0081e20000000800 */
[----:B------:R-:W-:Y:S06]  /*01c0*/  BAR.SYNC.DEFER_BLOCKING 0x0 ;  /* 0x0000000000007b1d */ /* 0x000fec0000010000 */
.L_x_1:
[----:B0-----:R-:W-:-:S04]  /*01d0*/  IMAD R7, R6, R12, RZ ;  /* 0x0000000c06077224 */ /* 0x001fc800078e02ff */
[----:B------:R-:W-:-:S05]  /*01e0*/  VIADD R8, R7, 0xffffffff ;  /* 0xffffffff07087836 */ /* 0x000fca0000000000 */
[----:B------:R-:W-:-:S13]  /*01f0*/  ISETP.GE.U32.AND P0, PT, R8, R5, PT ;  /* 0x000000050800720c */ /* 0x000fda0003f06070 */
[----:B------:R-:W-:-:S05]  /*0200*/  @!P0 IMAD.IADD R7, R7, 0x1, -R12 ;  /* 0x0000000107078824 */ /* 0x000fca00078e0a0c */
[----:B------:R-:W-:-:S04]  /*0210*/  @!P0 LEA R7, R7, UR4, 0x2 ;  /* 0x0000000407078c11 */ /* 0x000fc8000f8e10ff */
[C---:B------:R-:W-:Y:S01]  /*0220*/  @!P0 LEA R8, R12.reuse, R7, 0x2 ;  /* 0x000000070c088211 */ /* 0x040fe200078e10ff */
[----:B------:R-:W-:Y:S01]  /*0230*/  IMAD.SHL.U32 R12, R12, 0x2, RZ ;  /* 0x000000020c0c7824 */ /* 0x000fe200078e00ff */
[----:B------:R-:W-:Y:S04]  /*0240*/  @!P0 LDS R7, [R7+-0x4] ;  /* 0xfffffc0007078984 */ /* 0x000fe80000000800 */
[----:B------:R-:W0:Y:S02]  /*0250*/  @!P0 LDS R14, [R8+-0x4] ;  /* 0xfffffc00080e8984 */ /* 0x000e240000000800 */
[----:B0-----:R-:W-:-:S05]  /*0260*/  @!P0 IMAD.IADD R9, R7, 0x1, R14 ;  /* 0x0000000107098824 */ /* 0x001fca00078e020e */
[----:B------:R1:W-:Y:S01]  /*0270*/  @!P0 STS [R8+-0x4], R9 ;  /* 0xfffffc0908008388 */ /* 0x0003e20000000800 */
[----:B------:R-:W-:Y:S01]  /*0280*/  BAR.SYNC.DEFER_BLOCKING 0x0 ;  /* 0x0000000000007b1d */ /* 0x000fe20000010000 */
[----:B------:R-:W-:-:S13]  /*0290*/  ISETP.GE.U32.AND P0, PT, R12, R5, PT ;  /* 0x000000050c00720c */ /* 0x000fda0003f06070 */
[----:B-1----:R-:W-:Y:S05]  /*02a0*/  @!P0 BRA `(.L_x_1) ;  /* 0xfffffffc00c88947 */ /* 0x002fea000383ffff */
[----:B------:R-:W-:-:S13]  /*02b0*/  ISETP.GE.U32.AND P0, PT, R11, 0x2, PT ;  /* 0x000000020b00780c */ /* 0x000fda0003f06070 */
[----:B------:R-:W-:Y:S05]  /*02c0*/  @!P0 BRA `(.L_x_2) ;  /* 0x0000000000388947 */ /* 0x000fea0003800000 */
.L_x_3:
[----:B------:R-:W-:-:S05]  /*02d0*/  SHF.R.U32.HI R14, RZ, 0x1, R11 ;  /* 0x00000001ff0e7819 */ /* 0x000fca000001160b */
[----:B------:R-:W-:-:S05]  /*02e0*/  IMAD R7, R6, R14, RZ ;  /* 0x0000000e06077224 */ /* 0x000fca00078e02ff */
[----:B------:R-:W-:-:S04]  /*02f0*/  IADD3 R8, PT, PT, R7, -0x1, R14 ;  /* 0xffffffff07087810 */ /* 0x000fc80007ffe00e */
[----:B------:R-:W-:-:S13]  /*0300*/  ISETP.GE.U32.AND P0, PT, R8, R5, PT ;  /* 0x000000050800720c */ /* 0x000fda0003f06070 */
[----:B------:R-:W-:-:S05]  /*0310*/  @!P0 LEA R7, R7, UR4, 0x2 ;  /* 0x0000000407078c11 */ /* 0x000fca000f8e10ff */
[----:B------:R-:W-:Y:S02]  /*0320*/  @!P0 IMAD R8, R14, 0x4, R7 ;  /* 0x000000040e088824 */ /* 0x000fe400078e0207 */
[----:B------:R-:W-:Y:S04]  /*0330*/  @!P0 LDS R7, [R7+-0x4] ;  /* 0xfffffc0007078984 */ /* 0x000fe80000000800 */
[----:B------:R-:W0:Y:S02]  /*0340*/  @!P0 LDS R12, [R8+-0x4] ;  /* 0xfffffc00080c8984 */ /* 0x000e240000000800 */
[----:B0-----:R-:W-:-:S05]  /*0350*/  @!P0 IADD3 R9, PT, PT, R7, R12, RZ ;  /* 0x0000000c07098210 */ /* 0x001fca0007ffe0ff */
[----:B------:R0:W-:Y:S01]  /*0360*/  @!P0 STS [R8+-0x4], R9 ;  /* 0xfffffc0908008388 */ /* 0x0001e20000000800 */
[----:B------:R-:W-:Y:S01]  /*0370*/  BAR.SYNC.DEFER_BLOCKING 0x0 ;  /* 0x0000000000007b1d */ /* 0x000fe20000010000 */
[----:B------:R-:W-:Y:S01]  /*0380*/  ISETP.GT.U32.AND P0, PT, R11, 0x3, PT ;  /* 0x000000030b00780c */ /* 0x000fe20003f04070 */
[----:B------:R-:W-:-:S12]  /*0390*/  IMAD.MOV.U32 R11, RZ, RZ, R14 ;  /* 0x000000ffff0b7224 */ /* 0x000fd800078e000e */
[----:B0-----:R-:W-:Y:S05]  /*03a0*/  @P0 BRA `(.L_x_3) ;  /* 0xfffffffc00c80947 */ /* 0x001fea000383ffff */
.L_x_2:
[----:B------:R-:W0:Y:S01]  /*03b0*/  LDCU UR5, c[0x0][0x388] ;  /* 0x00007100ff0577ac */ /* 0x000e220008000800 */
[----:B------:R-:W1:Y:S01]  /*03c0*/  LDCU.64 UR8, c[0x0][0x398] ;  /* 0x00007300ff0877ac */ /* 0x000e620008000a00 */
[----:B0-----:R-:W-:Y:S02]  /*03d0*/  ISETP.GE.AND P1, PT, R4, UR5, PT ;  /* 0x0000000504007c0c */ /* 0x001fe4000bf26270 */
[----:B------:R-:W-:Y:S02]  /*03e0*/  ISETP.GE.AND P2, PT, R2, UR5, PT ;  /* 0x0000000502007c0c */ /* 0x000fe4000bf46270 */
[----:B-1----:R-:W-:-:S04]  /*03f0*/  ISETP.NE.U32.AND P0, PT, RZ, UR8, PT ;  /* 0x00000008ff007c0c */ /* 0x002fc8000bf05070 */
[----:B------:R-:W-:-:S04]  /*0400*/  ISETP.NE.AND.EX P0, PT, RZ, UR9, PT, P0 ;  /* 0x00000009ff007c0c */ /* 0x000fc8000bf05300 */
[----:B------:R-:W-:Y:S01]  /*0410*/  ISETP.NE.OR P0, PT, R3, RZ, !P0 ;  /* 0x000000ff0300720c */ /* 0x000fe20004705670 */
[----:B------:R-:W0:Y:S01]  /*0420*/  @!P1 LDS R11, [R10] ;  /* 0x000000000a0b9984 */ /* 0x000e220000000800 */
[----:B------:R-:W1:Y:S03]  /*0430*/  @!P1 LDC.64 R6, c[0x0][0x390] ;  /* 0x0000e400ff069b82 */ /* 0x000e660000000a00 */
[----:B------:R-:W2:Y:S05]  /*0440*/  @!P2 LDS R13, [R13] ;  /* 0x000000000d0da984 */ /* 0x000eaa0000000800 */
[----:B------:R-:W3:Y:S01]  /*0450*/  @!P2 LDC.64 R8, c[0x0][0x390] ;  /* 0x0000e400ff08ab82 */ /* 0x000ee20000000a00 */
[----:B-1----:R-:W-:-:S04]  /*0460*/  @!P1 IMAD.WIDE R6, R4, 0x4, R6 ;  /* 0x0000000404069825 */ /* 0x002fc800078e0206 */
[----:B---3--:R-:W-:Y:S01]  /*0470*/  @!P2 IMAD.WIDE R2, R2, 0x4, R8 ;  /* 0x000000040202a825 */ /* 0x008fe200078e0208 */
[----:B0-----:R0:W-:Y:S04]  /*0480*/  @!P1 STG.E desc[UR6][R6.64], R11 ;  /* 0x0000000b06009986 */ /* 0x0011e8000c101906 */
[----:B--2---:R0:W-:Y:S01]  /*0490*/  @!P2 STG.E desc[UR6][R2.64], R13 ;  /* 0x0000000d0200a986 */ /* 0x0041e2000c101906 */
[----:B------:R-:W-:Y:S05]  /*04a0*/  @P0 EXIT ;  /* 0x000000000000094d */ /* 0x000fea0003800000 */
[----:B------:R-:W-:Y:S01]  /*04b0*/  LEA R5, R5, UR4, 0x2 ;  /* 0x0000000405057c11 */ /* 0x000fe2000f8e10ff */
[----:B0-----:R-:W0:Y:S05]  /*04c0*/  LDC.64 R2, c[0x0][0x398] ;  /* 0x0000e600ff027b82 */ /* 0x001e2a0000000a00 */
[----:B------:R-:W1:Y:S01]  /*04d0*/  LDS R5, [R5+-0x4] ;  /* 0xfffffc0005057984 */ /* 0x000e620000000800 */
[----:B0-----:R-:W-:-:S05]  /*04e0*/  IMAD.WIDE.U32 R2, R0, 0x4, R2 ;  /* 0x0000000400027825 */ /* 0x001fca00078e0002 */
[----:B-1----:R-:W-:Y:S01]  /*04f0*/  STG.E desc[UR6][R2.64], R5 ;  /* 0x0000000502007986 */ /* 0x002fe2000c101906 */
[----:B------:R-:W-:Y:S05]  /*0500*/  EXIT ;  /* 0x000000000000794d */ /* 0x000fea0003800000 */
.L_x_4:
        /* <DEDUP_REMOVED lines=15> */
.L_x_8:


//--------------------- .text._Z18sort_by_bit_kernelPjS_PiS0_i --------------------------
	.section	.text._Z18sort_by_bit_kernelPjS_PiS0_i,"ax",@progbits
	.align	128
        .global         _Z18sort_by_bit_kernelPjS_PiS0_i
        .type           _Z18sort_by_bit_kernelPjS_PiS0_i,@function
        .size           _Z18sort_by_bit_kernelPjS_PiS0_i,(.L_x_9 - _Z18sort_by_bit_kernelPjS_PiS0_i)
        .other          _Z18sort_by_bit_kernelPjS_PiS0_i,@"STO_CUDA_ENTRY STV_DEFAULT"
_Z18sort_by_bit_kernelPjS_PiS0_i:
.text._Z18sort_by_bit_kernelPjS_PiS0_i:
[----:B------:R-:W-:Y:S01]  /*0000*/  LDC R1, c[0x0][0x37c] ;  /* 0x0000df00ff017b82 */ /* 0x000fe20000000800 */
[----:B------:R-:W0:Y:S07]  /*0010*/  S2R R13, SR_TID.X ;  /* 0x00000000000d7919 */ /* 0x000e2e0000002100 */
[----:B------:R-:W0:Y:S08]  /*0020*/  S2UR UR4, SR_CTAID.X ;  /* 0x00000000000479c3 */ /* 0x000e300000002500 */
[----:B------:R-:W0:Y:S08]  /*0030*/  LDC R0, c[0x0][0x360] ;  /* 0x0000d800ff007b82 */ /* 0x000e300000000800 */
[----:B------:R-:W1:Y:S01]  /*0040*/  LDC R15, c[0x0][0x3a0] ;  /* 0x0000e800ff0f7b82 */ /* 0x000e620000000800 */
[----:B0-----:R-:W-:-:S05]  /*0050*/  IMAD R13, R0, UR4, R13 ;  /* 0x00000004000d7c24 */ /* 0x001fca000f8e020d */
[----:B-1----:R-:W-:-:S13]  /*0060*/  ISETP.GE.AND P0, PT, R13, R15, PT ;  /* 0x0000000f0d00720c */ /* 0x002fda0003f06270 */
[----:B------:R-:W-:Y:S05]  /*0070*/  @P0 EXIT ;  /* 0x000000000000094d */ /* 0x000fea0003800000 */
[----:B------:R-:W0:Y:S01]  /*0080*/  LDC.64 R6, c[0x0][0x390] ;  /* 0x0000e400ff067b82 */ /* 0x000e220000000a00 */
[----:B------:R-:W1:Y:S07]  /*0090*/  LDCU.64 UR4, c[0x0][0x358] ;  /* 0x00006b00ff0477ac */ /* 0x000e6e0008000a00 */
[----:B------:R-:W2:Y:S08]  /*00a0*/  LDC.64 R4, c[0x0][0x398] ;  /* 0x0000e600ff047b82 */ /* 0x000eb00000000a00 */
[----:B------:R-:W3:Y:S01]  /*00b0*/  LDC.64 R10, c[0x0][0x380] ;  /* 0x0000e000ff0a7b82 */ /* 0x000ee20000000a00 */
[----:B0-----:R-:W-:-:S06]  /*00c0*/  IMAD.WIDE R2, R13, 0x4, R6 ;  /* 0x000000040d027825 */ /* 0x001fcc00078e0206 */
[----:B-1----:R-:W4:Y:S01]  /*00d0*/  LDG.E R2, desc[UR4][R2.64] ;  /* 0x0000000402027981 */ /* 0x002f22000c1e1900 */
[----:B---3--:R-:W-:-:S06]  /*00e0*/  IMAD.WIDE R10, R13, 0x4, R10 ;  /* 0x000000040d0a7825 */ /* 0x008fcc00078e020a */
[----:B------:R-:W3:Y:S01]  /*00f0*/  LDG.E R11, desc[UR4][R10.64] ;  /* 0x000000040a0b7981 */ /* 0x000ee2000c1e1900 */
[----:B----4-:R-:W-:Y:S02]  /*0100*/  ISETP.NE.AND P0, PT, R2, RZ, PT ;  /* 0x000000ff0200720c */ /* 0x010fe40003f05270 */
[----:B------:R-:W0:Y:S11]  /*0110*/  LDC.64 R2, c[0x0][0x388] ;  /* 0x0000e200ff027b82 */ /* 0x000e360000000a00 */
[----:B------:R-:W-:-:S04]  /*0120*/  @P0 IMAD.WIDE R6, R15, 0x4, R6 ;  /* 0x000000040f060825 */ /* 0x000fc800078e0206 */
[--C-:B--2---:R-:W-:Y:S02]  /*0130*/  @P0 IMAD.WIDE R8, R15, 0x4, R4.reuse ;  /* 0x000000040f080825 */ /* 0x104fe400078e0204 */
[----:B------:R-:W2:Y:S02]  /*0140*/  @P0 LDG.E R6, desc[UR4][R6.64+-0x4] ;  /* 0xfffffc0406060981 */ /* 0x000ea4000c1e1900 */
[----:B------:R-:W-:Y:S02]  /*0150*/  IMAD.WIDE R4, R13, 0x4, R4 ;  /* 0x000000040d047825 */ /* 0x000fe400078e0204 */
[----:B------:R-:W2:Y:S04]  /*0160*/  @P0 LDG.E R9, desc[UR4][R8.64+-0x4] ;  /* 0xfffffc0408090981 */ /* 0x000ea8000c1e1900 */
[----:B------:R-:W4:Y:S01]  /*0170*/  LDG.E R4, desc[UR4][R4.64] ;  /* 0x0000000404047981 */ /* 0x000f22000c1e1900 */
[----:B--2---:R-:W-:-:S02]  /*0180*/  @P0 IADD3 R15, PT, PT, -R9, R15, -R6 ;  /* 0x0000000f090f0210 */ /* 0x004fc40007ffe906 */
[----:B----4-:R-:W-:Y:S02]  /*0190*/  @!P0 IADD3 R13, PT, PT, R13, -R4, RZ ;  /* 0x800000040d0d8210 */ /* 0x010fe40007ffe0ff */
[----:B------:R-:W-:-:S05]  /*01a0*/  @P0 IADD3 R13, PT, PT, R4, R15, RZ ;  /* 0x0000000f040d0210 */ /* 0x000fca0007ffe0ff */
[----:B0-----:R-:W-:-:S05]  /*01b0*/  IMAD.WIDE R2, R13, 0x4, R2 ;  /* 0x000000040d027825 */ /* 0x001fca00078e0202 */
[----:B---3--:R-:W-:Y:S01]  /*01c0*/  STG.E desc[UR4][R2.64], R11 ;  /* 0x0000000b02007986 */ /* 0x008fe2000c101904 */
[----:B------:R-:W-:Y:S05]  /*01d0*/  EXIT ;  /* 0x000000000000794d */ /* 0x000fea0003800000 */
.L_x_5:
        /* <DEDUP_REMOVED lines=10> */
.L_x_9:


//--------------------- .text._Z19extract_bits_kernelPjPiii --------------------------
	.section	.text._Z19extract_bits_kernelPjPiii,"ax",@progbits
	.align	128
        .global         _Z19extract_bits_kernelPjPiii
        .type           _Z19extract_bits_kernelPjPiii,@function
        .size           _Z19extract_bits_kernelPjPiii,(.L_x_10 - _Z19extract_bits_kernelPjPiii)
        .other          _Z19extract_bits_kernelPjPiii,@"STO_CUDA_ENTRY STV_DEFAULT"
_Z19extract_bits_kernelPjPiii:
.text._Z19extract_bits_kernelPjPiii:
[----:B------:R-:W-:Y:S01]  /*0000*/  LDC R1, c[0x0][0x37c] ;  /* 0x0000df00ff017b82 */ /* 0x000fe20000000800 */
[----:B------:R-:W0:Y:S07]  /*0010*/  S2R R7, SR_TID.X ;  /* 0x0000000000077919 */ /* 0x000e2e0000002100 */
[----:B------:R-:W0:Y:S01]  /*0020*/  S2UR UR4, SR_CTAID.X ;  /* 0x00000000000479c3 */ /* 0x000e220000002500 */
[----:B------:R-:W1:Y:S07]  /*0030*/  LDCU UR5, c[0x0][0x390] ;  /* 0x00007200ff0577ac */ /* 0x000e6e0008000800 */
[----:B------:R-:W0:Y:S02]  /*0040*/  LDC R0, c[0x0][0x360] ;  /* 0x0000d800ff007b82 */ /* 0x000e240000000800 */
[----:B0-----:R-:W-:-:S05]  /*0050*/  IMAD R7, R0, UR4, R7 ;  /* 0x0000000400077c24 */ /* 0x001fca000f8e0207 */
[----:B-1----:R-:W-:-:S13]  /*0060*/  ISETP.GE.AND P0, PT, R7, UR5, PT ;  /* 0x0000000507007c0c */ /* 0x002fda000bf06270 */
[----:B------:R-:W-:Y:S05]  /*0070*/  @P0 EXIT ;  /* 0x000000000000094d */ /* 0x000fea0003800000 */
[----:B------:R-:W0:Y:S01]  /*0080*/  LDC.64 R2, c[0x0][0x380] ;  /* 0x0000e000ff027b82 */ /* 0x000e220000000a00 */
[----:B------:R-:W1:Y:S01]  /*0090*/  LDCU.64 UR4, c[0x0][0x358] ;  /* 0x00006b00ff0477ac */ /* 0x000e620008000a00 */
[----:B------:R-:W2:Y:S06]  /*00a0*/  LDCU UR6, c[0x0][0x394] ;  /* 0x00007280ff0677ac */ /* 0x000eac0008000800 */
[----:B------:R-:W3:Y:S01]  /*00b0*/  LDC.64 R4, c[0x0][0x388] ;  /* 0x0000e200ff047b82 */ /* 0x000ee20000000a00 */
[----:B0-----:R-:W-:-:S06]  /*00c0*/  IMAD.WIDE R2, R7, 0x4, R2 ;  /* 0x0000000407027825 */ /* 0x001fcc00078e0202 */
[----:B-1----:R-:W2:Y:S01]  /*00d0*/  LDG.E R2, desc[UR4][R2.64] ;  /* 0x0000000402027981 */ /* 0x002ea2000c1e1900 */
[----:B---3--:R-:W-:Y:S01]  /*00e0*/  IMAD.WIDE R4, R7, 0x4, R4 ;  /* 0x0000000407047825 */ /* 0x008fe200078e0204 */
[----:B--2---:R-:W-:-:S04]  /*00f0*/  SHF.R.U32.HI R0, RZ, UR6, R2 ;  /* 0x00000006ff007c19 */ /* 0x004fc80008011602 */
[----:B------:R-:W-:-:S05]  /*0100*/  LOP3.LUT R7, R0, 0x1, RZ, 0xc0, !PT ;  /* 0x0000000100077812 */ /* 0x000fca00078ec0ff */
[----:B------:R-:W-:Y:S01]  /*0110*/  STG.E desc[UR4][R4.64], R7 ;  /* 0x0000000704007986 */ /* 0x000fe2000c101904 */
[----:B------:R-:W-:Y:S05]  /*0120*/  EXIT ;  /* 0x000000000000794d */ /* 0x000fea0003800000 */
.L_x_6:
        /* <DEDUP_REMOVED lines=13> */
.L_x_10:


//--------------------- .nv.shared._Z13addPrevBlkSumPiS_i --------------------------
	.section	.nv.shared._Z13addPrevBlkSumPiS_i,"aw",@nobits
	.sectionflags	@""
	.align	16
	.zero		1024


//--------------------- .nv.shared.reserved.0     --------------------------
	.section	.nv.shared.reserved.0,"aw",@nobits
	.weak		__nv_reservedSMEM_offset_0_alias
	.size		__nv_reservedSMEM_offset_0_alias, 0, 64
	.other		__nv_reservedSMEM_offset_0_alias,@"STO_CUDA_RESERVED_SHARED STV_DEFAULT"
__nv_reservedSMEM_offset_0_alias:
	.zero		0
	.zero		64


//--------------------- .nv.shared._Z14scanBlkKernel2PiiS_S_ --------------------------
	.section	.nv.shared._Z14scanBlkKernel2PiiS_S_,"aw",@nobits
	.sectionflags	@""
	.align	16
	.zero		1024


//--------------------- .nv.shared._Z18sort_by_bit_kernelPjS_PiS0_i --------------------------
	.section	.nv.shared._Z18sort_by_bit_kernelPjS_PiS0_i,"aw",@nobits
	.sectionflags	@""
	.align	16
	.zero		1024


//--------------------- .nv.shared._Z19extract_bits_kernelPjPiii --------------------------
	.section	.nv.shared._Z19extract_bits_kernelPjPiii,"aw",@nobits
	.sectionflags	@""
	.align	16
	.zero		1024


//--------------------- .nv.constant0._Z13addPrevBlkSumPiS_i --------------------------
	.section	.nv.constant0._Z13addPrevBlkSumPiS_i,"a",@progbits
	.sectionflags	@""
	.align	4
.nv.constant0._Z13addPrevBlkSumPiS_i:
	.zero		916


//--------------------- .nv.constant0._Z14scanBlkKernel2PiiS_S_ --------------------------
	.section	.nv.constant0._Z14scanBlkKernel2PiiS_S_,"a",@progbits
	.sectionflags	@""
	.align	4
.nv.constant0._Z14scanBlkKernel2PiiS_S_:
	.zero		928


//--------------------- .nv.constant0._Z18sort_by_bit_kernelPjS_PiS0_i --------------------------
	.section	.nv.constant0._Z18sort_by_bit_kernelPjS_PiS0_i,"a",@progbits
	.sectionflags	@""
	.align	4
.nv.constant0._Z18sort_by_bit_kernelPjS_PiS0_i:
	.zero		932


//--------------------- .nv.constant0._Z19extract_bits_kernelPjPiii --------------------------
	.section	.nv.constant0._Z19extract_bits_kernelPjPiii,"a",@progbits
	.sectionflags	@""
	.align	4
.nv.constant0._Z19extract_bits_kernelPjPiii:
	.zero		920


//--------------------- SYMBOLS --------------------------

	.type		.nv.reservedSmem.offset0,@object
	.size		.nv.reservedSmem.offset0,0x4
	.type		.nv.reservedSmem.cap,@object
	.size		.nv.reservedSmem.cap,0x4
